//
// Generated by NVIDIA NVVM Compiler
//
// Compiler Build ID: CL-36424714
// Cuda compilation tools, release 13.0, V13.0.88
// Based on NVVM 20.0.0
//

.version 9.0
.target sm_100
.address_size 64

	// .globl	_Z13matrixInitByXPf

.visible .entry _Z13matrixInitByXPf(
	.param .u64 .ptr .align 1 _Z13matrixInitByXPf_param_0
)
{
	.reg .b32 	%r<11>;
	.reg .b32 	%f<2>;
	.reg .b64 	%rd<5>;

	ld.param.u64 	%rd1, [_Z13matrixInitByXPf_param_0];
	cvta.to.global.u64 	%rd2, %rd1;
	mov.u32 	%r1, %tid.x;
	mov.u32 	%r2, %ctaid.x;
	mov.u32 	%r3, %ntid.x;
	mov.u32 	%r4, %tid.y;
	mov.u32 	%r5, %ctaid.y;
	mov.u32 	%r6, %ntid.y;
	mad.lo.s32 	%r7, %r5, %r6, %r4;
	mov.u32 	%r8, %nctaid.x;
	mad.lo.s32 	%r9, %r7, %r8, %r2;
	mad.lo.s32 	%r10, %r9, %r3, %r1;
	cvt.rn.f32.u32 	%f1, %r10;
	mul.wide.u32 	%rd3, %r10, 4;
	add.s64 	%rd4, %rd2, %rd3;
	st.global.f32 	[%rd4], %f1;
	ret;

}
	// .globl	_Z13matrixInitByYPf
.visible .entry _Z13matrixInitByYPf(
	.param .u64 .ptr .align 1 _Z13matrixInitByYPf_param_0
)
{
	.reg .b32 	%r<12>;
	.reg .b32 	%f<2>;
	.reg .b64 	%rd<5>;

	ld.param.u64 	%rd1, [_Z13matrixInitByYPf_param_0];
	cvta.to.global.u64 	%rd2, %rd1;
	mov.u32 	%r1, %tid.x;
	mov.u32 	%r2, %ctaid.x;
	mov.u32 	%r3, %ntid.x;
	mad.lo.s32 	%r4, %r2, %r3, %r1;
	mov.u32 	%r5, %tid.y;
	mov.u32 	%r6, %ctaid.y;
	mov.u32 	%r7, %ntid.y;
	mad.lo.s32 	%r8, %r6, %r7, %r5;
	mov.u32 	%r9, %nctaid.x;
	mul.lo.s32 	%r10, %r3, %r9;
	mad.lo.s32 	%r11, %r10, %r4, %r8;
	cvt.rn.f32.u32 	%f1, %r11;
	mul.wide.u32 	%rd3, %r11, 4;
	add.s64 	%rd4, %rd2, %rd3;
	st.global.f32 	[%rd4], %f1;
	ret;

}
	// .globl	_Z15matrixTransposePKfPf
.visible .entry _Z15matrixTransposePKfPf(
	.param .u64 .ptr .align 1 _Z15matrixTransposePKfPf_param_0,
	.param .u64 .ptr .align 1 _Z15matrixTransposePKfPf_param_1
)
{
	.reg .b32 	%r<13>;
	.reg .b32 	%f<2>;
	.reg .b64 	%rd<9>;

	ld.param.u64 	%rd1, [_Z15matrixTransposePKfPf_param_0];
	ld.param.u64 	%rd2, [_Z15matrixTransposePKfPf_param_1];
	cvta.to.global.u64 	%rd3, %rd2;
	cvta.to.global.u64 	%rd4, %rd1;
	mov.u32 	%r1, %tid.x;
	mov.u32 	%r2, %ctaid.x;
	mov.u32 	%r3, %ntid.x;
	mad.lo.s32 	%r4, %r2, %r3, %r1;
	mov.u32 	%r5, %tid.y;
	mov.u32 	%r6, %ctaid.y;
	mov.u32 	%r7, %ntid.y;
	mad.lo.s32 	%r8, %r6, %r7, %r5;
	mov.u32 	%r9, %nctaid.x;
	mul.lo.s32 	%r10, %r3, %r9;
	mad.lo.s32 	%r11, %r8, %r10, %r4;
	mul.wide.u32 	%rd5, %r11, 4;
	add.s64 	%rd6, %rd4, %rd5;
	ld.global.f32 	%f1, [%rd6];
	mad.lo.s32 	%r12, %r4, %r10, %r8;
	mul.wide.u32 	%rd7, %r12, 4;
	add.s64 	%rd8, %rd3, %rd7;
	st.global.f32 	[%rd8], %f1;
	ret;

}


// ===== COMPILED SASS (sm_100) =====

	.target	sm_100

	.elftype	@"ET_EXEC"


//--------------------- .note.nv.tkinfo           --------------------------
	.section	.note.nv.tkinfo,"",@"SHT_NOTE"
	.sectionflags	@"SHF_NOTE_NV_TKINFO"
	.tkinfo
        /*0018*/ 	.word	0x00000002
        /*0030*/ 	.string	""
        /*0030*/ 	.string	"ptxas"
        /*0030*/ 	.string	"Cuda compilation tools, release 13.0, V13.0.88"
        /*0030*/ 	.string	"Build cuda_13.0.r13.0/compiler.36424714_0"
        /*0030*/ 	.string	"-arch sm_100 -m 64 "



//--------------------- .note.nv.cuinfo           --------------------------
	.section	.note.nv.cuinfo,"",@"SHT_NOTE"
	.sectionflags	@"SHF_NOTE_NV_CUINFO"
        /*0018*/ 	.short	0x0002
        /*001a*/ 	.short	0x0064
        /*001c*/ 	.short	0x0082
	.zero		2


//--------------------- .nv.info                  --------------------------
	.section	.nv.info,"",@"SHT_CUDA_INFO"
	.align	4


	//----- nvinfo : EIATTR_REGCOUNT
	.align		4
        /*0000*/ 	.byte	0x04, 0x2f
        /*0002*/ 	.short	(.L_1 - .L_0)
	.align		4
.L_0:
        /*0004*/ 	.word	index@(_Z13matrixInitByXPf)
        /*0008*/ 	.word	0x0000000c


	//----- nvinfo : EIATTR_FRAME_SIZE
	.align		4
.L_1:
        /*000c*/ 	.byte	0x04, 0x11
        /*000e*/ 	.short	(.L_3 - .L_2)
	.align		4
.L_2:
        /*0010*/ 	.word	index@(_Z13matrixInitByXPf)
        /*0014*/ 	.word	0x00000000


	//----- nvinfo : EIATTR_REGCOUNT
	.align		4
.L_3:
        /*0018*/ 	.byte	0x04, 0x2f
        /*001a*/ 	.short	(.L_5 - .L_4)
	.align		4
.L_4:
        /*001c*/ 	.word	index@(_Z13matrixInitByYPf)
        /*0020*/ 	.word	0x0000000a


	//----- nvinfo : EIATTR_FRAME_SIZE
	.align		4
.L_5:
        /*0024*/ 	.byte	0x04, 0x11
        /*0026*/ 	.short	(.L_7 - .L_6)
	.align		4
.L_6:
        /*0028*/ 	.word	index@(_Z13matrixInitByYPf)
        /*002c*/ 	.word	0x00000000


	//----- nvinfo : EIATTR_REGCOUNT
	.align		4
.L_7:
        /*0030*/ 	.byte	0x04, 0x2f
        /*0032*/ 	.short	(.L_9 - .L_8)
	.align		4
.L_8:
        /*0034*/ 	.word	index@(_Z15matrixTransposePKfPf)
        /*0038*/ 	.word	0x0000000a


	//----- nvinfo : EIATTR_FRAME_SIZE
	.align		4
.L_9:
        /*003c*/ 	.byte	0x04, 0x11
        /*003e*/ 	.short	(.L_11 - .L_10)
	.align		4
.L_10:
        /*0040*/ 	.word	index@(_Z15matrixTransposePKfPf)
        /*0044*/ 	.word	0x00000000


	//----- nvinfo : EIATTR_MIN_STACK_SIZE
	.align		4
.L_11:
        /*0048*/ 	.byte	0x04, 0x12
        /*004a*/ 	.short	(.L_13 - .L_12)
	.align		4
.L_12:
        /*004c*/ 	.word	index@(_Z15matrixTransposePKfPf)
        /*0050*/ 	.word	0x00000000


	//----- nvinfo : EIATTR_MIN_STACK_SIZE
	.align		4
.L_13:
        /*0054*/ 	.byte	0x04, 0x12
        /*0056*/ 	.short	(.L_15 - .L_14)
	.align		4
.L_14:
        /*0058*/ 	.word	index@(_Z13matrixInitByYPf)
        /*005c*/ 	.word	0x00000000


	//----- nvinfo : EIATTR_MIN_STACK_SIZE
	.align		4
.L_15:
        /*0060*/ 	.byte	0x04, 0x12
        /*0062*/ 	.short	(.L_17 - .L_16)
	.align		4
.L_16:
        /*0064*/ 	.word	index@(_Z13matrixInitByXPf)
        /*0068*/ 	.word	0x00000000
.L_17:


//--------------------- .nv.compat                --------------------------
	.section	.nv.compat,"",@"SHT_CUDA_COMPAT_INFO"
	.align	4
        /*0000*/ 	.byte	0x02, 0x09, 0x00, 0x00, 0x02, 0x02, 0x01, 0x00, 0x02, 0x05, 0x05, 0x00, 0x03, 0x07, 0x01, 0x01
        /*0010*/ 	.byte	0x02, 0x03, 0x00, 0x00, 0x02, 0x06, 0x01, 0x00, 0x04, 0x0b, 0x08, 0x00, 0x09, 0x00, 0x00, 0x00
        /*0020*/ 	.byte	0x00, 0x00, 0x00, 0x00


//--------------------- .nv.info._Z15matrixTransposePKfPf --------------------------
	.section	.nv.info._Z15matrixTransposePKfPf,"",@"SHT_CUDA_INFO"
	.sectionflags	@""
	.align	4


	//----- nvinfo : EIATTR_CUDA_API_VERSION
	.align		4
        /*0000*/ 	.byte	0x04, 0x37
        /*0002*/ 	.short	(.L_19 - .L_18)
.L_18:
        /*0004*/ 	.word	0x00000082


	//----- nvinfo : EIATTR_KPARAM_INFO
	.align		4
.L_19:
        /*0008*/ 	.byte	0x04, 0x17
        /*000a*/ 	.short	(.L_21 - .L_20)
.L_20:
        /*000c*/ 	.word	0x00000000
        /*0010*/ 	.short	0x0001
        /*0012*/ 	.short	0x0008
        /*0014*/ 	.byte	0x00, 0xf5, 0x21, 0x00


	//----- nvinfo : EIATTR_KPARAM_INFO
	.align		4
.L_21:
        /*0018*/ 	.byte	0x04, 0x17
        /*001a*/ 	.short	(.L_23 - .L_22)
.L_22:
        /*001c*/ 	.word	0x00000000
        /*0020*/ 	.short	0x0000
        /*0022*/ 	.short	0x0000
        /*0024*/ 	.byte	0x00, 0xf5, 0x21, 0x00


	//----- nvinfo : EIATTR_SPARSE_MMA_MASK
	.align		4
.L_23:
        /*0028*/ 	.byte	0x03, 0x50
        /*002a*/ 	.short	0x0000


	//----- nvinfo : EIATTR_MAXREG_COUNT
	.align		4
        /*002c*/ 	.byte	0x03, 0x1b
        /*002e*/ 	.short	0x00ff


	//----- nvinfo : EIATTR_MERCURY_ISA_VERSION
	.align		4
        /*0030*/ 	.byte	0x03, 0x5f
        /*0032*/ 	.short	0x0101


	//----- nvinfo : EIATTR_VRC_CTA_INIT_COUNT
	.align		4
        /*0034*/ 	.byte	0x02, 0x4a
	.zero		1
	.zero		1


	//----- nvinfo : EIATTR_EXIT_INSTR_OFFSETS
	.align		4
        /*0038*/ 	.byte	0x04, 0x1c
        /*003a*/ 	.short	(.L_25 - .L_24)


	//   ....[0]....
.L_24:
        /*003c*/ 	.word	0x00000140


	//----- nvinfo : EIATTR_CBANK_PARAM_SIZE
	.align		4
.L_25:
        /*0040*/ 	.byte	0x03, 0x19
        /*0042*/ 	.short	0x0010


	//----- nvinfo : EIATTR_PARAM_CBANK
	.align		4
        /*0044*/ 	.byte	0x04, 0x0a
        /*0046*/ 	.short	(.L_27 - .L_26)
	.align		4
.L_26:
        /*0048*/ 	.word	index@(.nv.constant0._Z15matrixTransposePKfPf)
        /*004c*/ 	.short	0x0380
        /*004e*/ 	.short	0x0010


	//----- nvinfo : EIATTR_SW_WAR
	.align		4
.L_27:
        /*0050*/ 	.byte	0x04, 0x36
        /*0052*/ 	.short	(.L_29 - .L_28)
.L_28:
        /*0054*/ 	.word	0x00000008
.L_29:


//--------------------- .nv.info._Z13matrixInitByYPf --------------------------
	.section	.nv.info._Z13matrixInitByYPf,"",@"SHT_CUDA_INFO"
	.sectionflags	@""
	.align	4


	//----- nvinfo : EIATTR_CUDA_API_VERSION
	.align		4
        /*0000*/ 	.byte	0x04, 0x37
        /*0002*/ 	.short	(.L_31 - .L_30)
.L_30:
        /*0004*/ 	.word	0x00000082


	//----- nvinfo : EIATTR_KPARAM_INFO
	.align		4
.L_31:
        /*0008*/ 	.byte	0x04, 0x17
        /*000a*/ 	.short	(.L_33 - .L_32)
.L_32:
        /*000c*/ 	.word	0x00000000
        /*0010*/ 	.short	0x0000
        /*0012*/ 	.short	0x0000
        /*0014*/ 	.byte	0x00, 0xf5, 0x21, 0x00


	//----- nvinfo : EIATTR_SPARSE_MMA_MASK
	.align		4
.L_33:
        /*0018*/ 	.byte	0x03, 0x50
        /*001a*/ 	.short	0x0000


	//----- nvinfo : EIATTR_MAXREG_COUNT
	.align		4
        /*001c*/ 	.byte	0x03, 0x1b
        /*001e*/ 	.short	0x00ff


	//----- nvinfo : EIATTR_MERCURY_ISA_VERSION
	.align		4
        /*0020*/ 	.byte	0x03, 0x5f
        /*0022*/ 	.short	0x0101


	//----- nvinfo : EIATTR_VRC_CTA_INIT_COUNT
	.align		4
        /*0024*/ 	.byte	0x02, 0x4a
	.zero		1
	.zero		1


	//----- nvinfo : EIATTR_EXIT_INSTR_OFFSETS
	.align		4
        /*0028*/ 	.byte	0x04, 0x1c
        /*002a*/ 	.short	(.L_35 - .L_34)


	//   ....[0]....
.L_34:
        /*002c*/ 	.word	0x00000110


	//----- nvinfo : EIATTR_CBANK_PARAM_SIZE
	.align		4
.L_35:
        /*0030*/ 	.byte	0x03, 0x19
        /*0032*/ 	.short	0x0008


	//----- nvinfo : EIATTR_PARAM_CBANK
	.align		4
        /*0034*/ 	.byte	0x04, 0x0a
        /*0036*/ 	.short	(.L_37 - .L_36)
	.align		4
.L_36:
        /*0038*/ 	.word	index@(.nv.constant0._Z13matrixInitByYPf)
        /*003c*/ 	.short	0x0380
        /*003e*/ 	.short	0x0008


	//----- nvinfo : EIATTR_SW_WAR
	.align		4
.L_37:
        /*0040*/ 	.byte	0x04, 0x36
        /*0042*/ 	.short	(.L_39 - .L_38)
.L_38:
        /*0044*/ 	.word	0x00000008
.L_39:


//--------------------- .nv.info._Z13matrixInitByXPf --------------------------
	.section	.nv.info._Z13matrixInitByXPf,"",@"SHT_CUDA_INFO"
	.sectionflags	@""
	.align	4


	//----- nvinfo : EIATTR_CUDA_API_VERSION
	.align		4
        /*0000*/ 	.byte	0x04, 0x37
        /*0002*/ 	.short	(.L_41 - .L_40)
.L_40:
        /*0004*/ 	.word	0x00000082


	//----- nvinfo : EIATTR_KPARAM_INFO
	.align		4
.L_41:
        /*0008*/ 	.byte	0x04, 0x17
        /*000a*/ 	.short	(.L_43 - .L_42)
.L_42:
        /*000c*/ 	.word	0x00000000
        /*0010*/ 	.short	0x0000
        /*0012*/ 	.short	0x0000
        /*0014*/ 	.byte	0x00, 0xf5, 0x21, 0x00


	//----- nvinfo : EIATTR_SPARSE_MMA_MASK
	.align		4
.L_43:
        /*0018*/ 	.byte	0x03, 0x50
        /*001a*/ 	.short	0x0000


	//----- nvinfo : EIATTR_MAXREG_COUNT
	.align		4
        /*001c*/ 	.byte	0x03, 0x1b
        /*001e*/ 	.short	0x00ff


	//----- nvinfo : EIATTR_MERCURY_ISA_VERSION
	.align		4
        /*0020*/ 	.byte	0x03, 0x5f
        /*0022*/ 	.short	0x0101


	//----- nvinfo : EIATTR_VRC_CTA_INIT_COUNT
	.align		4
        /*0024*/ 	.byte	0x02, 0x4a
	.zero		1
	.zero		1


	//----- nvinfo : EIATTR_EXIT_INSTR_OFFSETS
	.align		4
        /*0028*/ 	.byte	0x04, 0x1c
        /*002a*/ 	.short	(.L_45 - .L_44)


	//   ....[0]....
.L_44:
        /*002c*/ 	.word	0x00000100


	//----- nvinfo : EIATTR_CBANK_PARAM_SIZE
	.align		4
.L_45:
        /*0030*/ 	.byte	0x03, 0x19
        /*0032*/ 	.short	0x0008


	//----- nvinfo : EIATTR_PARAM_CBANK
	.align		4
        /*0034*/ 	.byte	0x04, 0x0a
        /*0036*/ 	.short	(.L_47 - .L_46)
	.align		4
.L_46:
        /*0038*/ 	.word	index@(.nv.constant0._Z13matrixInitByXPf)
        /*003c*/ 	.short	0x0380
        /*003e*/ 	.short	0x0008


	//----- nvinfo : EIATTR_SW_WAR
	.align		4
.L_47:
        /*0040*/ 	.byte	0x04, 0x36
        /*0042*/ 	.short	(.L_49 - .L_48)
.L_48:
        /*0044*/ 	.word	0x00000008
.L_49:


//--------------------- .nv.callgraph             --------------------------
	.section	.nv.callgraph,"",@"SHT_CUDA_CALLGRAPH"
	.align	4
	.sectionentsize	8
	.align		4
        /*0000*/ 	.word	0x00000000
	.align		4
        /*0004*/ 	.word	0xffffffff
	.align		4
        /*0008*/ 	.word	0x00000000
	.align		4
        /*000c*/ 	.word	0xfffffffe
	.align		4
        /*0010*/ 	.word	0x00000000
	.align		4
        /*0014*/ 	.word	0xfffffffd
	.align		4
        /*0018*/ 	.word	0x00000000
	.align		4
        /*001c*/ 	.word	0xfffffffc


//--------------------- .text._Z15matrixTransposePKfPf --------------------------
	.section	.text._Z15matrixTransposePKfPf,"ax",@progbits
	.align	128
        .global         _Z15matrixTransposePKfPf
        .type           _Z15matrixTransposePKfPf,@function
        .size           _Z15matrixTransposePKfPf,(.L_x_3 - _Z15matrixTransposePKfPf)
        .other          _Z15matrixTransposePKfPf,@"STO_CUDA_ENTRY STV_DEFAULT"
_Z15matrixTransposePKfPf:
.text._Z15matrixTransposePKfPf:
[----:B------:R-:W-:Y:S01]  /*0000*/  LDC R1, c[0x0][0x37c] ;  /* 0x0000df00ff017b82 */ /* 0x000fe20000000800 */
[----:B------:R-:W0:Y:S07]  /*0010*/  S2R R7, SR_TID.Y ;  /* 0x0000000000077919 */ /* 0x000e2e0000002200 */
[----:B------:R-:W1:Y:S01]  /*0020*/  LDC R5, c[0x0][0x360] ;  /* 0x0000d800ff057b82 */ /* 0x000e620000000800 */
[----:B------:R-:W2:Y:S01]  /*0030*/  LDCU.64 UR4, c[0x0][0x358] ;  /* 0x00006b00ff0477ac */ /* 0x000ea20008000a00 */
[----:B------:R-:W3:Y:S06]  /*0040*/  S2R R0, SR_TID.X ;  /* 0x0000000000007919 */ /* 0x000eec0000002100 */
[----:B------:R-:W0:Y:S08]  /*0050*/  S2UR UR7, SR_CTAID.Y ;  /* 0x00000000000779c3 */ /* 0x000e300000002600 */
[----:B------:R-:W0:Y:S01]  /*0060*/  LDC R4, c[0x0][0x364] ;  /* 0x0000d900ff047b82 */ /* 0x000e220000000800 */
[----:B------:R-:W1:Y:S07]  /*0070*/  LDCU UR8, c[0x0][0x370] ;  /* 0x00006e00ff0877ac */ /* 0x000e6e0008000800 */
[----:B------:R-:W3:Y:S08]  /*0080*/  S2UR UR6, SR_CTAID.X ;  /* 0x00000000000679c3 */ /* 0x000ef00000002500 */
[----:B------:R-:W4:Y:S01]  /*0090*/  LDC.64 R2, c[0x0][0x380] ;  /* 0x0000e000ff027b82 */ /* 0x000f220000000a00 */
[----:B-1----:R-:W-:-:S02]  /*00a0*/  IMAD R6, R5, UR8, RZ ;  /* 0x0000000805067c24 */ /* 0x002fc4000f8e02ff */
[----:B0-----:R-:W-:Y:S02]  /*00b0*/  IMAD R7, R4, UR7, R7 ;  /* 0x0000000704077c24 */ /* 0x001fe4000f8e0207 */
[----:B---3--:R-:W-:-:S04]  /*00c0*/  IMAD R0, R5, UR6, R0 ;  /* 0x0000000605007c24 */ /* 0x008fc8000f8e0200 */
[----:B------:R-:W-:-:S04]  /*00d0*/  IMAD R5, R7, R6, R0 ;  /* 0x0000000607057224 */ /* 0x000fc800078e0200 */
[----:B----4-:R-:W-:Y:S02]  /*00e0*/  IMAD.WIDE.U32 R2, R5, 0x4, R2 ;  /* 0x0000000405027825 */ /* 0x010fe400078e0002 */
[----:B------:R-:W0:Y:S04]  /*00f0*/  LDC.64 R4, c[0x0][0x388] ;  /* 0x0000e200ff047b82 */ /* 0x000e280000000a00 */
[----:B--2---:R-:W2:Y:S01]  /*0100*/  LDG.E R3, desc[UR4][R2.64] ;  /* 0x0000000402037981 */ /* 0x004ea2000c1e1900 */
[----:B------:R-:W-:-:S04]  /*0110*/  IMAD R7, R0, R6, R7 ;  /* 0x0000000600077224 */ /* 0x000fc800078e0207 */
[----:B0-----:R-:W-:-:S05]  /*0120*/  IMAD.WIDE.U32 R4, R7, 0x4, R4 ;  /* 0x0000000407047825 */ /* 0x001fca00078e0004 */
[----:B--2---:R-:W-:Y:S01]  /*0130*/  STG.E desc[UR4][R4.64], R3 ;  /* 0x0000000304007986 */ /* 0x004fe2000c101904 */
[----:B------:R-:W-:Y:S05]  /*0140*/  EXIT ;  /* 0x000000000000794d */ /* 0x000fea0003800000 */
.L_x_0:
[----:B------:R-:W-:-:S00]  /*0150*/  BRA `(.L_x_0) ;  /* 0xfffffffc00fc7947 */ /* 0x000fc0000383ffff */
[----:B------:R-:W-:-:S00]  /*0160*/  NOP ;  /* 0x0000000000007918 */ /* 0x000fc00000000000 */
        /* <DEDUP_REMOVED lines=9> */
.L_x_3:


//--------------------- .text._Z13matrixInitByYPf --------------------------
	.section	.text._Z13matrixInitByYPf,"ax",@progbits
	.align	128
        .global         _Z13matrixInitByYPf
        .type           _Z13matrixInitByYPf,@function
        .size           _Z13matrixInitByYPf,(.L_x_4 - _Z13matrixInitByYPf)
        .other          _Z13matrixInitByYPf,@"STO_CUDA_ENTRY STV_DEFAULT"
_Z13matrixInitByYPf:
.text._Z13matrixInitByYPf:
        /* <DEDUP_REMOVED lines=10> */
[----:B0-----:R-:W-:-:S02]  /*00a0*/  IMAD R5, R4, UR7, R5 ;  /* 0x0000000704057c24 */ /* 0x001fc4000f8e0205 */
[C---:B-1----:R-:W-:Y:S02]  /*00b0*/  IMAD R4, R7.reuse, UR8, RZ ;  /* 0x0000000807047c24 */ /* 0x042fe4000f8e02ff */
[----:B---3--:R-:W-:-:S04]  /*00c0*/  IMAD R0, R7, UR6, R0 ;  /* 0x0000000607007c24 */ /* 0x008fc8000f8e0200 */
[----:B------:R-:W-:-:S04]  /*00d0*/  IMAD R5, R0, R4, R5 ;  /* 0x0000000400057224 */ /* 0x000fc800078e0205 */
[----:B----4-:R-:W-:Y:S01]  /*00e0*/  IMAD.WIDE.U32 R2, R5, 0x4, R2 ;  /* 0x0000000405027825 */ /* 0x010fe200078e0002 */
[----:B------:R-:W-:-:S05]  /*00f0*/  I2FP.F32.U32 R5, R5 ;  /* 0x0000000500057245 */ /* 0x000fca0000201000 */
[----:B--2---:R-:W-:Y:S01]  /*0100*/  STG.E desc[UR4][R2.64], R5 ;  /* 0x0000000502007986 */ /* 0x004fe2000c101904 */
[----:B------:R-:W-:Y:S05]  /*0110*/  EXIT ;  /* 0x000000000000794d */ /* 0x000fea0003800000 */
.L_x_1:
        /* <DEDUP_REMOVED lines=14> */
.L_x_4:


//--------------------- .text._Z13matrixInitByXPf --------------------------
	.section	.text._Z13matrixInitByXPf,"ax",@progbits
	.align	128
        .global         _Z13matrixInitByXPf
        .type           _Z13matrixInitByXPf,@function
        .size           _Z13matrixInitByXPf,(.L_x_5 - _Z13matrixInitByXPf)
        .other          _Z13matrixInitByXPf,@"STO_CUDA_ENTRY STV_DEFAULT"
_Z13matrixInitByXPf:
.text._Z13matrixInitByXPf:
[----:B------:R-:W-:Y:S01]  /*0000*/  LDC R1, c[0x0][0x37c] ;  /* 0x0000df00ff017b82 */ /* 0x000fe20000000800 */
[----:B------:R-:W0:Y:S01]  /*0010*/  S2R R0, SR_TID.Y ;  /* 0x0000000000007919 */ /* 0x000e220000002200 */
[----:B------:R-:W1:Y:S06]  /*0020*/  LDCU UR7, c[0x0][0x360] ;  /* 0x00006c00ff0777ac */ /* 0x000e6c0008000800 */
[----:B------:R-:W0:Y:S01]  /*0030*/  S2UR UR4, SR_CTAID.Y ;  /* 0x00000000000479c3 */ /* 0x000e220000002600 */
[----:B------:R-:W1:Y:S07]  /*0040*/  S2R R5, SR_TID.X ;  /* 0x0000000000057919 */ /* 0x000e6e0000002100 */
[----:B------:R-:W0:Y:S08]  /*0050*/  LDC R7, c[0x0][0x364] ;  /* 0x0000d900ff077b82 */ /* 0x000e300000000800 */
[----:B------:R-:W2:Y:S08]  /*0060*/  S2UR UR6, SR_CTAID.X ;  /* 0x00000000000679c3 */ /* 0x000eb00000002500 */
[----:B------:R-:W2:Y:S08]  /*0070*/  LDC R9, c[0x0][0x370] ;  /* 0x0000dc00ff097b82 */ /* 0x000eb00000000800 */
[----:B------:R-:W3:Y:S01]  /*0080*/  LDC.64 R2, c[0x0][0x380] ;  /* 0x0000e000ff027b82 */ /* 0x000ee20000000a00 */
[----:B0-----:R-:W-:Y:S01]  /*0090*/  IMAD R0, R7, UR4, R0 ;  /* 0x0000000407007c24 */ /* 0x001fe2000f8e0200 */
[----:B------:R-:W0:Y:S03]  /*00a0*/  LDCU.64 UR4, c[0x0][0x358] ;  /* 0x00006b00ff0477ac */ /* 0x000e260008000a00 */
[----:B--2---:R-:W-:-:S04]  /*00b0*/  IMAD R0, R0, R9, UR6 ;  /* 0x0000000600007e24 */ /* 0x004fc8000f8e0209 */
[----:B-1----:R-:W-:-:S04]  /*00c0*/  IMAD R5, R0, UR7, R5 ;  /* 0x0000000700057c24 */ /* 0x002fc8000f8e0205 */
[----:B---3--:R-:W-:Y:S01]  /*00d0*/  IMAD.WIDE.U32 R2, R5, 0x4, R2 ;  /* 0x0000000405027825 */ /* 0x008fe200078e0002 */
[----:B------:R-:W-:-:S05]  /*00e0*/  I2FP.F32.U32 R5, R5 ;  /* 0x0000000500057245 */ /* 0x000fca0000201000 */
[----:B0-----:R-:W-:Y:S01]  /*00f0*/  STG.E desc[UR4][R2.64], R5 ;  /* 0x0000000502007986 */ /* 0x001fe2000c101904 */
[----:B------:R-:W-:Y:S05]  /*0100*/  EXIT ;  /* 0x000000000000794d */ /* 0x000fea0003800000 */
.L_x_2:
        /* <DEDUP_REMOVED lines=15> */
.L_x_5:


//--------------------- .nv.shared.reserved.0     --------------------------
	.section	.nv.shared.reserved.0,"aw",@nobits
	.weak		__nv_reservedSMEM_offset_0_alias
	.size		__nv_reservedSMEM_offset_0_alias, 0, 64
	.other		__nv_reservedSMEM_offset_0_alias,@"STO_CUDA_RESERVED_SHARED STV_DEFAULT"
__nv_reservedSMEM_offset_0_alias:
	.zero		0
	.zero		64


//--------------------- .nv.constant0._Z15matrixTransposePKfPf --------------------------
	.section	.nv.constant0._Z15matrixTransposePKfPf,"a",@progbits
	.sectionflags	@""
	.align	4
.nv.constant0._Z15matrixTransposePKfPf:
	.zero		912


//--------------------- .nv.constant0._Z13matrixInitByYPf --------------------------
	.section	.nv.constant0._Z13matrixInitByYPf,"a",@progbits
	.sectionflags	@""
	.align	4
.nv.constant0._Z13matrixInitByYPf:
	.zero		904


//--------------------- .nv.constant0._Z13matrixInitByXPf --------------------------
	.section	.nv.constant0._Z13matrixInitByXPf,"a",@progbits
	.sectionflags	@""
	.align	4
.nv.constant0._Z13matrixInitByXPf:
	.zero		904


//--------------------- SYMBOLS --------------------------

	.type		.nv.reservedSmem.offset0,@object
	.size		.nv.reservedSmem.offset0,0x4
